//
// Generated by NVIDIA NVVM Compiler
//
// Compiler Build ID: CL-36424714
// Cuda compilation tools, release 13.0, V13.0.88
// Based on NVVM 20.0.0
//

.version 9.0
.target sm_100
.address_size 64

	// .globl	_Z3NLMPfS_S_

.visible .entry _Z3NLMPfS_S_(
	.param .u64 .ptr .align 1 _Z3NLMPfS_S__param_0,
	.param .u64 .ptr .align 1 _Z3NLMPfS_S__param_1,
	.param .u64 .ptr .align 1 _Z3NLMPfS_S__param_2
)
{
	.reg .pred 	%p<5>;
	.reg .b32 	%r<28>;
	.reg .b32 	%f<58>;
	.reg .b64 	%rd<27>;

	ld.param.u64 	%rd13, [_Z3NLMPfS_S__param_0];
	ld.param.u64 	%rd14, [_Z3NLMPfS_S__param_1];
	ld.param.u64 	%rd15, [_Z3NLMPfS_S__param_2];
	cvta.to.global.u64 	%rd1, %rd15;
	cvta.to.global.u64 	%rd2, %rd14;
	mov.u32 	%r12, %tid.x;
	mov.u32 	%r13, %ctaid.x;
	mov.u32 	%r14, %ntid.x;
	mad.lo.s32 	%r24, %r13, %r14, %r12;
	setp.gt.s32 	%p1, %r24, 97;
	@%p1 bra 	$L__BB0_7;
	cvta.to.global.u64 	%rd16, %rd13;
	mov.u32 	%r15, %ntid.y;
	mov.u32 	%r16, %ctaid.y;
	mov.u32 	%r17, %tid.y;
	mad.lo.s32 	%r18, %r16, %r15, %r17;
	mul.lo.s32 	%r19, %r24, 100;
	cvt.s64.s32 	%rd17, %r19;
	cvt.u64.u32 	%rd18, %r18;
	add.s64 	%rd19, %rd17, %rd18;
	shl.b64 	%rd20, %rd19, 2;
	add.s64 	%rd3, %rd2, %rd20;
	add.s64 	%rd4, %rd1, %rd20;
	add.s32 	%r20, %r19, %r18;
	mul.wide.s32 	%rd21, %r20, 4;
	add.s64 	%rd5, %rd16, %rd21;
	neg.s32 	%r2, %r18;
	add.s64 	%rd6, %rd16, 404;
$L__BB0_2:
	mul.lo.s32 	%r25, %r24, 100;
	mul.wide.s32 	%rd22, %r25, 4;
	add.s64 	%rd26, %rd2, %rd22;
	add.s64 	%rd25, %rd1, %rd22;
	mov.b32 	%r27, 0;
	mov.u32 	%r26, %r2;
$L__BB0_3:
	setp.eq.s32 	%p2, %r26, 0;
	@%p2 bra 	$L__BB0_5;
	mul.wide.s32 	%rd23, %r25, 4;
	add.s64 	%rd24, %rd6, %rd23;
	ld.global.f32 	%f1, [%rd5];
	ld.global.f32 	%f2, [%rd24+-404];
	sub.f32 	%f3, %f1, %f2;
	add.f32 	%f4, %f3, 0f00000000;
	ld.global.f32 	%f5, [%rd5+4];
	ld.global.f32 	%f6, [%rd24+-400];
	sub.f32 	%f7, %f5, %f6;
	fma.rn.f32 	%f8, %f4, %f4, %f7;
	ld.global.f32 	%f9, [%rd5+8];
	ld.global.f32 	%f10, [%rd24+-396];
	sub.f32 	%f11, %f9, %f10;
	fma.rn.f32 	%f12, %f8, %f8, %f11;
	ld.global.f32 	%f13, [%rd5+400];
	ld.global.f32 	%f14, [%rd24+-4];
	sub.f32 	%f15, %f13, %f14;
	fma.rn.f32 	%f16, %f12, %f12, %f15;
	ld.global.f32 	%f17, [%rd5+404];
	ld.global.f32 	%f18, [%rd24];
	sub.f32 	%f19, %f17, %f18;
	fma.rn.f32 	%f20, %f16, %f16, %f19;
	ld.global.f32 	%f21, [%rd5+408];
	ld.global.f32 	%f22, [%rd24+4];
	sub.f32 	%f23, %f21, %f22;
	fma.rn.f32 	%f24, %f20, %f20, %f23;
	ld.global.f32 	%f25, [%rd5+800];
	ld.global.f32 	%f26, [%rd24+396];
	sub.f32 	%f27, %f25, %f26;
	fma.rn.f32 	%f28, %f24, %f24, %f27;
	ld.global.f32 	%f29, [%rd5+804];
	ld.global.f32 	%f30, [%rd24+400];
	sub.f32 	%f31, %f29, %f30;
	fma.rn.f32 	%f32, %f28, %f28, %f31;
	ld.global.f32 	%f33, [%rd5+808];
	ld.global.f32 	%f34, [%rd24+404];
	sub.f32 	%f35, %f33, %f34;
	fma.rn.f32 	%f36, %f32, %f32, %f35;
	neg.f32 	%f37, %f36;
	mul.f32 	%f38, %f36, %f37;
	fma.rn.f32 	%f39, %f38, 0f3BBB989D, 0f3F000000;
	cvt.sat.f32.f32 	%f40, %f39;
	mov.f32 	%f41, 0f4B400001;
	mov.f32 	%f42, 0f437C0000;
	fma.rm.f32 	%f43, %f40, %f42, %f41;
	add.f32 	%f44, %f43, 0fCB40007F;
	neg.f32 	%f45, %f44;
	fma.rn.f32 	%f46, %f38, 0f3FB8AA3B, %f45;
	fma.rn.f32 	%f47, %f38, 0f32A57060, %f46;
	mov.b32 	%r22, %f43;
	shl.b32 	%r23, %r22, 23;
	mov.b32 	%f48, %r23;
	ex2.approx.ftz.f32 	%f49, %f47;
	mul.f32 	%f50, %f49, %f48;
	mul.f32 	%f51, %f50, %f2;
	atom.global.add.f32 	%f52, [%rd3], %f51;
	atom.global.add.f32 	%f53, [%rd4], %f50;
	ld.global.f32 	%f54, [%rd5];
	mul.f32 	%f55, %f50, %f54;
	atom.global.add.f32 	%f56, [%rd26], %f55;
	atom.global.add.f32 	%f57, [%rd25], %f50;
$L__BB0_5:
	add.s32 	%r27, %r27, 1;
	add.s32 	%r26, %r26, 1;
	add.s64 	%rd26, %rd26, 4;
	add.s64 	%rd25, %rd25, 4;
	add.s32 	%r25, %r25, 1;
	setp.ne.s32 	%p3, %r27, 98;
	@%p3 bra 	$L__BB0_3;
	add.s32 	%r24, %r24, 1;
	setp.ne.s32 	%p4, %r24, 98;
	@%p4 bra 	$L__BB0_2;
$L__BB0_7:
	ret;

}


// ===== COMPILED SASS (sm_100) =====

	.target	sm_100

	.elftype	@"ET_EXEC"


//--------------------- .note.nv.tkinfo           --------------------------
	.section	.note.nv.tkinfo,"",@"SHT_NOTE"
	.sectionflags	@"SHF_NOTE_NV_TKINFO"
	.tkinfo
        /*0018*/ 	.word	0x00000002
        /*0030*/ 	.string	""
        /*0030*/ 	.string	"ptxas"
        /*0030*/ 	.string	"Cuda compilation tools, release 13.0, V13.0.88"
        /*0030*/ 	.string	"Build cuda_13.0.r13.0/compiler.36424714_0"
        /*0030*/ 	.string	"-arch sm_100 -m 64 "



//--------------------- .note.nv.cuinfo           --------------------------
	.section	.note.nv.cuinfo,"",@"SHT_NOTE"
	.sectionflags	@"SHF_NOTE_NV_CUINFO"
        /*0018*/ 	.short	0x0002
        /*001a*/ 	.short	0x0064
        /*001c*/ 	.short	0x0082
	.zero		2


//--------------------- .nv.info                  --------------------------
	.section	.nv.info,"",@"SHT_CUDA_INFO"
	.align	4


	//----- nvinfo : EIATTR_REGCOUNT
	.align		4
        /*0000*/ 	.byte	0x04, 0x2f
        /*0002*/ 	.short	(.L_1 - .L_0)
	.align		4
.L_0:
        /*0004*/ 	.word	index@(_Z3NLMPfS_S_)
        /*0008*/ 	.word	0x0000001f


	//----- nvinfo : EIATTR_FRAME_SIZE
	.align		4
.L_1:
        /*000c*/ 	.byte	0x04, 0x11
        /*000e*/ 	.short	(.L_3 - .L_2)
	.align		4
.L_2:
        /*0010*/ 	.word	index@(_Z3NLMPfS_S_)
        /*0014*/ 	.word	0x00000000


	//----- nvinfo : EIATTR_MIN_STACK_SIZE
	.align		4
.L_3:
        /*0018*/ 	.byte	0x04, 0x12
        /*001a*/ 	.short	(.L_5 - .L_4)
	.align		4
.L_4:
        /*001c*/ 	.word	index@(_Z3NLMPfS_S_)
        /*0020*/ 	.word	0x00000000
.L_5:


//--------------------- .nv.compat                --------------------------
	.section	.nv.compat,"",@"SHT_CUDA_COMPAT_INFO"
	.align	4
        /*0000*/ 	.byte	0x02, 0x09, 0x00, 0x00, 0x02, 0x02, 0x01, 0x00, 0x02, 0x05, 0x05, 0x00, 0x03, 0x07, 0x01, 0x01
        /*0010*/ 	.byte	0x02, 0x03, 0x00, 0x00, 0x02, 0x06, 0x01, 0x00, 0x04, 0x0b, 0x08, 0x00, 0x09, 0x00, 0x00, 0x00
        /*0020*/ 	.byte	0x00, 0x00, 0x00, 0x00


//--------------------- .nv.info._Z3NLMPfS_S_     --------------------------
	.section	.nv.info._Z3NLMPfS_S_,"",@"SHT_CUDA_INFO"
	.sectionflags	@""
	.align	4


	//----- nvinfo : EIATTR_CUDA_API_VERSION
	.align		4
        /*0000*/ 	.byte	0x04, 0x37
        /*0002*/ 	.short	(.L_7 - .L_6)
.L_6:
        /*0004*/ 	.word	0x00000082


	//----- nvinfo : EIATTR_KPARAM_INFO
	.align		4
.L_7:
        /*0008*/ 	.byte	0x04, 0x17
        /*000a*/ 	.short	(.L_9 - .L_8)
.L_8:
        /*000c*/ 	.word	0x00000000
        /*0010*/ 	.short	0x0002
        /*0012*/ 	.short	0x0010
        /*0014*/ 	.byte	0x00, 0xf5, 0x21, 0x00


	//----- nvinfo : EIATTR_KPARAM_INFO
	.align		4
.L_9:
        /*0018*/ 	.byte	0x04, 0x17
        /*001a*/ 	.short	(.L_11 - .L_10)
.L_10:
        /*001c*/ 	.word	0x00000000
        /*0020*/ 	.short	0x0001
        /*0022*/ 	.short	0x0008
        /*0024*/ 	.byte	0x00, 0xf5, 0x21, 0x00


	//----- nvinfo : EIATTR_KPARAM_INFO
	.align		4
.L_11:
        /*0028*/ 	.byte	0x04, 0x17
        /*002a*/ 	.short	(.L_13 - .L_12)
.L_12:
        /*002c*/ 	.word	0x00000000
        /*0030*/ 	.short	0x0000
        /*0032*/ 	.short	0x0000
        /*0034*/ 	.byte	0x00, 0xf5, 0x21, 0x00


	//----- nvinfo : EIATTR_SPARSE_MMA_MASK
	.align		4
.L_13:
        /*0038*/ 	.byte	0x03, 0x50
        /*003a*/ 	.short	0x0000


	//----- nvinfo : EIATTR_MAXREG_COUNT
	.align		4
        /*003c*/ 	.byte	0x03, 0x1b
        /*003e*/ 	.short	0x00ff


	//----- nvinfo : EIATTR_MERCURY_ISA_VERSION
	.align		4
        /*0040*/ 	.byte	0x03, 0x5f
        /*0042*/ 	.short	0x0101


	//----- nvinfo : EIATTR_VRC_CTA_INIT_COUNT
	.align		4
        /*0044*/ 	.byte	0x02, 0x4a
	.zero		1
	.zero		1


	//----- nvinfo : EIATTR_EXIT_INSTR_OFFSETS
	.align		4
        /*0048*/ 	.byte	0x04, 0x1c
        /*004a*/ 	.short	(.L_15 - .L_14)


	//   ....[0]....
.L_14:
        /*004c*/ 	.word	0x00000060


	//   ....[1]....
        /*0050*/ 	.word	0x000006d0


	//----- nvinfo : EIATTR_CRS_STACK_SIZE
	.align		4
.L_15:
        /*0054*/ 	.byte	0x04, 0x1e
        /*0056*/ 	.short	(.L_17 - .L_16)
.L_16:
        /*0058*/ 	.word	0x00000000


	//----- nvinfo : EIATTR_CBANK_PARAM_SIZE
	.align		4
.L_17:
        /*005c*/ 	.byte	0x03, 0x19
        /*005e*/ 	.short	0x0018


	//----- nvinfo : EIATTR_PARAM_CBANK
	.align		4
        /*0060*/ 	.byte	0x04, 0x0a
        /*0062*/ 	.short	(.L_19 - .L_18)
	.align		4
.L_18:
        /*0064*/ 	.word	index@(.nv.constant0._Z3NLMPfS_S_)
        /*0068*/ 	.short	0x0380
        /*006a*/ 	.short	0x0018


	//----- nvinfo : EIATTR_SW_WAR
	.align		4
.L_19:
        /*006c*/ 	.byte	0x04, 0x36
        /*006e*/ 	.short	(.L_21 - .L_20)
.L_20:
        /*0070*/ 	.word	0x00000008
.L_21:


//--------------------- .nv.callgraph             --------------------------
	.section	.nv.callgraph,"",@"SHT_CUDA_CALLGRAPH"
	.align	4
	.sectionentsize	8
	.align		4
        /*0000*/ 	.word	0x00000000
	.align		4
        /*0004*/ 	.word	0xffffffff
	.align		4
        /*0008*/ 	.word	0x00000000
	.align		4
        /*000c*/ 	.word	0xfffffffe
	.align		4
        /*0010*/ 	.word	0x00000000
	.align		4
        /*0014*/ 	.word	0xfffffffd
	.align		4
        /*0018*/ 	.word	0x00000000
	.align		4
        /*001c*/ 	.word	0xfffffffc


//--------------------- .text._Z3NLMPfS_S_        --------------------------
	.section	.text._Z3NLMPfS_S_,"ax",@progbits
	.align	128
        .global         _Z3NLMPfS_S_
        .type           _Z3NLMPfS_S_,@function
        .size           _Z3NLMPfS_S_,(.L_x_5 - _Z3NLMPfS_S_)
        .other          _Z3NLMPfS_S_,@"STO_CUDA_ENTRY STV_DEFAULT"
_Z3NLMPfS_S_:
.text._Z3NLMPfS_S_:
[----:B------:R-:W-:Y:S01]  /*0000*/  LDC R1, c[0x0][0x37c] ;  /* 0x0000df00ff017b82 */ /* 0x000fe20000000800 */
[----:B------:R-:W0:Y:S07]  /*0010*/  S2R R0, SR_TID.X ;  /* 0x0000000000007919 */ /* 0x000e2e0000002100 */
[----:B------:R-:W0:Y:S08]  /*0020*/  S2UR UR4, SR_CTAID.X ;  /* 0x00000000000479c3 */ /* 0x000e300000002500 */
[----:B------:R-:W0:Y:S02]  /*0030*/  LDC R3, c[0x0][0x360] ;  /* 0x0000d800ff037b82 */ /* 0x000e240000000800 */
[----:B0-----:R-:W-:-:S05]  /*0040*/  IMAD R0, R3, UR4, R0 ;  /* 0x0000000403007c24 */ /* 0x001fca000f8e0200 */
[----:B------:R-:W-:-:S13]  /*0050*/  ISETP.GT.AND P0, PT, R0, 0x61, PT ;  /* 0x000000610000780c */ /* 0x000fda0003f04270 */
[----:B------:R-:W-:Y:S05]  /*0060*/  @P0 EXIT ;  /* 0x000000000000094d */ /* 0x000fea0003800000 */
[----:B------:R-:W0:Y:S01]  /*0070*/  S2R R10, SR_CTAID.Y ;  /* 0x00000000000a7919 */ /* 0x000e220000002600 */
[----:B------:R-:W0:Y:S01]  /*0080*/  LDCU UR8, c[0x0][0x364] ;  /* 0x00006c80ff0877ac */ /* 0x000e220008000800 */
[----:B------:R-:W1:Y:S01]  /*0090*/  LDC.64 R6, c[0x0][0x380] ;  /* 0x0000e000ff067b82 */ /* 0x000e620000000a00 */
[----:B------:R-:W0:Y:S01]  /*00a0*/  S2R R3, SR_TID.Y ;  /* 0x0000000000037919 */ /* 0x000e220000002200 */
[----:B------:R-:W2:Y:S01]  /*00b0*/  LDCU.128 UR4, c[0x0][0x380] ;  /* 0x00007000ff0477ac */ /* 0x000ea20008000c00 */
[----:B------:R-:W3:Y:S01]  /*00c0*/  LDCU.64 UR10, c[0x0][0x390] ;  /* 0x00007200ff0a77ac */ /* 0x000ee20008000a00 */
[----:B--2---:R-:W-:-:S04]  /*00d0*/  UIADD3 UR4, UP0, UPT, UR4, 0x194, URZ ;  /* 0x0000019404047890 */ /* 0x004fc8000ff1e0ff */
[----:B------:R-:W-:Y:S01]  /*00e0*/  UIADD3.X UR5, UPT, UPT, URZ, UR5, URZ, UP0, !UPT ;  /* 0x00000005ff057290 */ /* 0x000fe200087fe4ff */
[----:B0-----:R-:W-:Y:S01]  /*00f0*/  IMAD R10, R10, UR8, R3 ;  /* 0x000000080a0a7c24 */ /* 0x001fe2000f8e0203 */
[----:B------:R-:W0:Y:S01]  /*0100*/  LDCU.64 UR8, c[0x0][0x358] ;  /* 0x00006b00ff0877ac */ /* 0x000e220008000a00 */
[----:B------:R-:W-:-:S05]  /*0110*/  IMAD R3, R0, 0x64, RZ ;  /* 0x0000006400037824 */ /* 0x000fca00078e02ff */
[----:B------:R-:W-:-:S04]  /*0120*/  IADD3 R8, P0, PT, R10, R3, RZ ;  /* 0x000000030a087210 */ /* 0x000fc80007f1e0ff */
[----:B------:R-:W-:Y:S02]  /*0130*/  LEA.HI.X.SX32 R5, R3, RZ, 0x1, P0 ;  /* 0x000000ff03057211 */ /* 0x000fe400000f0eff */
[C---:B------:R-:W-:Y:S02]  /*0140*/  SHF.L.U32 R4, R8.reuse, 0x2, RZ ;  /* 0x0000000208047819 */ /* 0x040fe400000006ff */
[----:B------:R-:W-:Y:S02]  /*0150*/  SHF.L.U64.HI R8, R8, 0x2, R5 ;  /* 0x0000000208087819 */ /* 0x000fe40000010205 */
[----:B------:R-:W-:Y:S02]  /*0160*/  IADD3 R5, PT, PT, R10, R3, RZ ;  /* 0x000000030a057210 */ /* 0x000fe40007ffe0ff */
[C---:B------:R-:W-:Y:S02]  /*0170*/  IADD3 R2, P0, PT, R4.reuse, UR6, RZ ;  /* 0x0000000604027c10 */ /* 0x040fe4000ff1e0ff */
[----:B---3--:R-:W-:Y:S01]  /*0180*/  IADD3 R4, P1, PT, R4, UR10, RZ ;  /* 0x0000000a04047c10 */ /* 0x008fe2000ff3e0ff */
[----:B-1----:R-:W-:Y:S01]  /*0190*/  IMAD.WIDE R6, R5, 0x4, R6 ;  /* 0x0000000405067825 */ /* 0x002fe200078e0206 */
[----:B------:R-:W-:-:S02]  /*01a0*/  IADD3.X R3, PT, PT, R8, UR7, RZ, P0, !PT ;  /* 0x0000000708037c10 */ /* 0x000fc400087fe4ff */
[----:B------:R-:W-:Y:S02]  /*01b0*/  IADD3.X R5, PT, PT, R8, UR11, RZ, P1, !PT ;  /* 0x0000000b08057c10 */ /* 0x000fe40008ffe4ff */
[----:B0-----:R-:W-:-:S07]  /*01c0*/  IADD3 R10, PT, PT, -R10, RZ, RZ ;  /* 0x000000ff0a0a7210 */ /* 0x001fce0007ffe1ff */
.L_x_3:
[----:B------:R-:W0:Y:S01]  /*01d0*/  LDC.64 R12, c[0x0][0x388] ;  /* 0x0000e200ff0c7b82 */ /* 0x000e220000000a00 */
[C---:B------:R-:W-:Y:S01]  /*01e0*/  IMAD R11, R0.reuse, 0x64, RZ ;  /* 0x00000064000b7824 */ /* 0x040fe200078e02ff */
[----:B------:R-:W-:Y:S01]  /*01f0*/  IADD3 R0, PT, PT, R0, 0x1, RZ ;  /* 0x0000000100007810 */ /* 0x000fe20007ffe0ff */
[----:B------:R-:W-:Y:S01]  /*0200*/  HFMA2 R26, -RZ, RZ, 0, 0 ;  /* 0x00000000ff1a7431 */ /* 0x000fe200000001ff */
[----:B------:R-:W-:Y:S02]  /*0210*/  MOV R16, R10 ;  /* 0x0000000a00107202 */ /* 0x000fe40000000f00 */
[----:B------:R-:W-:Y:S02]  /*0220*/  ISETP.NE.AND P0, PT, R0, 0x62, PT ;  /* 0x000000620000780c */ /* 0x000fe40003f05270 */
[----:B------:R-:W1:Y:S01]  /*0230*/  LDC.64 R14, c[0x0][0x390] ;  /* 0x0000e400ff0e7b82 */ /* 0x000e620000000a00 */
[----:B0-----:R-:W-:-:S04]  /*0240*/  IMAD.WIDE R12, R11, 0x4, R12 ;  /* 0x000000040b0c7825 */ /* 0x001fc800078e020c */
[----:B-1----:R-:W-:-:S07]  /*0250*/  IMAD.WIDE R14, R11, 0x4, R14 ;  /* 0x000000040b0e7825 */ /* 0x002fce00078e020e */
.L_x_2:
[----:B------:R-:W-:Y:S01]  /*0260*/  ISETP.NE.AND P2, PT, R16, RZ, PT ;  /* 0x000000ff1000720c */ /* 0x000fe20003f45270 */
[----:B------:R-:W-:Y:S01]  /*0270*/  BSSY.RECONVERGENT B0, `(.L_x_0) ;  /* 0x000003d000007945 */ /* 0x000fe20003800200 */
[----:B------:R-:W-:-:S04]  /*0280*/  IADD3 R26, PT, PT, R26, 0x1, RZ ;  /* 0x000000011a1a7810 */ /* 0x000fc80007ffe0ff */
[----:B------:R-:W-:-:S07]  /*0290*/  ISETP.NE.AND P1, PT, R26, 0x62, PT ;  /* 0x000000621a00780c */ /* 0x000fce0003f25270 */
[----:B------:R-:W-:Y:S06]  /*02a0*/  @!P2 BRA `(.L_x_1) ;  /* 0x0000000000e4a947 */ /* 0x000fec0003800000 */
[----:B------:R-:W-:Y:S01]  /*02b0*/  MOV R8, UR4 ;  /* 0x0000000400087c02 */ /* 0x000fe20008000f00 */
[----:B------:R-:W2:Y:S01]  /*02c0*/  LDG.E R18, desc[UR8][R6.64+0x4] ;  /* 0x0000040806127981 */ /* 0x000ea2000c1e1900 */
[----:B------:R-:W-:-:S03]  /*02d0*/  MOV R9, UR5 ;  /* 0x0000000500097c02 */ /* 0x000fc60008000f00 */
[----:B------:R-:W3:Y:S01]  /*02e0*/  LDG.E R22, desc[UR8][R6.64] ;  /* 0x0000000806167981 */ /* 0x000ee2000c1e1900 */
[----:B------:R-:W-:-:S03]  /*02f0*/  IMAD.WIDE R8, R11, 0x4, R8 ;  /* 0x000000040b087825 */ /* 0x000fc600078e0208 */
[----:B------:R-:W4:Y:S04]  /*0300*/  LDG.E R21, desc[UR8][R6.64+0x8] ;  /* 0x0000080806157981 */ /* 0x000f28000c1e1900 */
[----:B------:R-:W2:Y:S04]  /*0310*/  LDG.E R19, desc[UR8][R8.64+-0x190] ;  /* 0xfffe700808137981 */ /* 0x000ea8000c1e1900 */
[----:B------:R-:W3:Y:S04]  /*0320*/  LDG.E R17, desc[UR8][R8.64+-0x194] ;  /* 0xfffe6c0808117981 */ /* 0x000ee8000c1e1900 */
[----:B------:R-:W4:Y:S04]  /*0330*/  LDG.E R20, desc[UR8][R8.64+-0x18c] ;  /* 0xfffe740808147981 */ /* 0x000f28000c1e1900 */
[----:B------:R-:W5:Y:S04]  /*0340*/  LDG.E R24, desc[UR8][R6.64+0x190] ;  /* 0x0001900806187981 */ /* 0x000f68000c1e1900 */
[----:B------:R-:W5:Y:S01]  /*0350*/  LDG.E R23, desc[UR8][R8.64+-0x4] ;  /* 0xfffffc0808177981 */ /* 0x000f62000c1e1900 */
[----:B--2---:R-:W-:-:S03]  /*0360*/  FADD R25, R18, -R19 ;  /* 0x8000001312197221 */ /* 0x004fc60000000000 */
[----:B------:R-:W2:Y:S04]  /*0370*/  LDG.E R18, desc[UR8][R6.64+0x194] ;  /* 0x0001940806127981 */ /* 0x000ea8000c1e1900 */
[----:B------:R-:W2:Y:S01]  /*0380*/  LDG.E R19, desc[UR8][R8.64] ;  /* 0x0000000808137981 */ /* 0x000ea2000c1e1900 */
[----:B---3--:R-:W-:-:S04]  /*0390*/  FADD R22, R22, -R17 ;  /* 0x8000001116167221 */ /* 0x008fc80000000000 */
[----:B------:R-:W-:Y:S01]  /*03a0*/  FADD R22, RZ, R22 ;  /* 0x00000016ff167221 */ /* 0x000fe20000000000 */
[----:B----4-:R-:W-:Y:S02]  /*03b0*/  FADD R20, R21, -R20 ;  /* 0x8000001415147221 */ /* 0x010fe40000000000 */
[----:B------:R-:W3:Y:S01]  /*03c0*/  LDG.E R21, desc[UR8][R8.64+0x18c] ;  /* 0x00018c0808157981 */ /* 0x000ee2000c1e1900 */
[----:B------:R-:W-:Y:S01]  /*03d0*/  FFMA R25, R22, R22, R25 ;  /* 0x0000001616197223 */ /* 0x000fe20000000019 */
[----:B-----5:R-:W-:Y:S02]  /*03e0*/  FADD R24, R24, -R23 ;  /* 0x8000001718187221 */ /* 0x020fe40000000000 */
[----:B------:R-:W4:Y:S01]  /*03f0*/  LDG.E R22, desc[UR8][R8.64+0x4] ;  /* 0x0000040808167981 */ /* 0x000f22000c1e1900 */
[----:B------:R-:W-:-:S03]  /*0400*/  FFMA R27, R25, R25, R20 ;  /* 0x00000019191b7223 */ /* 0x000fc60000000014 */
[----:B------:R-:W4:Y:S01]  /*0410*/  LDG.E R23, desc[UR8][R6.64+0x198] ;  /* 0x0001980806177981 */ /* 0x000f22000c1e1900 */
[----:B------:R-:W-:-:S03]  /*0420*/  FFMA R27, R27, R27, R24 ;  /* 0x0000001b1b1b7223 */ /* 0x000fc60000000018 */
[----:B------:R-:W3:Y:S04]  /*0430*/  LDG.E R24, desc[UR8][R6.64+0x320] ;  /* 0x0003200806187981 */ /* 0x000ee8000c1e1900 */
[----:B------:R-:W5:Y:S04]  /*0440*/  LDG.E R20, desc[UR8][R8.64+0x190] ;  /* 0x0001900808147981 */ /* 0x000f68000c1e1900 */
[----:B------:R0:W5:Y:S01]  /*0450*/  LDG.E R25, desc[UR8][R8.64+0x194] ;  /* 0x0001940808197981 */ /* 0x000162000c1e1900 */
[----:B--2---:R-:W-:-:S03]  /*0460*/  FADD R28, R18, -R19 ;  /* 0x80000013121c7221 */ /* 0x004fc60000000000 */
[----:B------:R-:W5:Y:S04]  /*0470*/  LDG.E R19, desc[UR8][R6.64+0x324] ;  /* 0x0003240806137981 */ /* 0x000f68000c1e1900 */
[----:B------:R-:W2:Y:S01]  /*0480*/  LDG.E R18, desc[UR8][R6.64+0x328] ;  /* 0x0003280806127981 */ /* 0x000ea2000c1e1900 */
[----:B------:R-:W-:Y:S01]  /*0490*/  FFMA R28, R27, R27, R28 ;  /* 0x0000001b1b1c7223 */ /* 0x000fe2000000001c */
[----:B----4-:R-:W-:-:S04]  /*04a0*/  FADD R23, R23, -R22 ;  /* 0x8000001617177221 */ /* 0x010fc80000000000 */
[----:B------:R-:W-:Y:S01]  /*04b0*/  FFMA R23, R28, R28, R23 ;  /* 0x0000001c1c177223 */ /* 0x000fe20000000017 */
[----:B---3--:R-:W-:-:S04]  /*04c0*/  FADD R24, R24, -R21 ;  /* 0x8000001518187221 */ /* 0x008fc80000000000 */
[----:B------:R-:W-:Y:S01]  /*04d0*/  FFMA R24, R23, R23, R24 ;  /* 0x0000001717187223 */ /* 0x000fe20000000018 */
[----:B0-----:R-:W-:Y:S02]  /*04e0*/  HFMA2 R9, -RZ, RZ, 0.96630859375, -0.0022525787353515625 ;  /* 0x3bbb989dff097431 */ /* 0x001fe400000001ff */
[----:B-----5:R-:W-:Y:S01]  /*04f0*/  FADD R19, R19, -R20 ;  /* 0x8000001413137221 */ /* 0x020fe20000000000 */
[----:B--2---:R-:W-:-:S03]  /*0500*/  FADD R18, R18, -R25 ;  /* 0x8000001912127221 */ /* 0x004fc60000000000 */
[----:B------:R-:W-:-:S04]  /*0510*/  FFMA R19, R24, R24, R19 ;  /* 0x0000001818137223 */ /* 0x000fc80000000013 */
[----:B------:R-:W-:Y:S01]  /*0520*/  FFMA R18, R19, R19, R18 ;  /* 0x0000001313127223 */ /* 0x000fe20000000012 */
[----:B------:R-:W-:-:S03]  /*0530*/  MOV R19, 0x437c0000 ;  /* 0x437c000000137802 */ /* 0x000fc60000000f00 */
[----:B------:R-:W-:-:S04]  /*0540*/  FMUL R18, R18, -R18 ;  /* 0x8000001212127220 */ /* 0x000fc80000400000 */
[----:B------:R-:W-:-:S04]  /*0550*/  FFMA.SAT R8, R18, R9, 0.5 ;  /* 0x3f00000012087423 */ /* 0x000fc80000002009 */
[----:B------:R-:W-:-:S04]  /*0560*/  FFMA.RM R8, R8, R19, 12582913 ;  /* 0x4b40000108087423 */ /* 0x000fc80000004013 */
[----:B------:R-:W-:-:S04]  /*0570*/  FADD R9, R8, -12583039 ;  /* 0xcb40007f08097421 */ /* 0x000fc80000000000 */
[----:B------:R-:W-:-:S04]  /*0580*/  FFMA R9, R18, 1.4426950216293334961, -R9 ;  /* 0x3fb8aa3b12097823 */ /* 0x000fc80000000809 */
[----:B------:R-:W-:-:S06]  /*0590*/  FFMA R9, R18, 1.925963033500011079e-08, R9 ;  /* 0x32a5706012097823 */ /* 0x000fcc0000000009 */
[----:B------:R-:W0:Y:S01]  /*05a0*/  MUFU.EX2 R9, R9 ;  /* 0x0000000900097308 */ /* 0x000e220000000800 */
[----:B------:R-:W-:-:S05]  /*05b0*/  SHF.L.U32 R8, R8, 0x17, RZ ;  /* 0x0000001708087819 */ /* 0x000fca00000006ff */
[----:B0-----:R-:W-:-:S04]  /*05c0*/  FMUL R19, R8, R9 ;  /* 0x0000000908137220 */ /* 0x001fc80000400000 */
[----:B------:R-:W-:-:S05]  /*05d0*/  FMUL R17, R17, R19 ;  /* 0x0000001311117220 */ /* 0x000fca0000400000 */
[----:B------:R0:W-:Y:S04]  /*05e0*/  REDG.E.ADD.F32.FTZ.RN.STRONG.GPU desc[UR8][R2.64], R17 ;  /* 0x00000011020079a6 */ /* 0x0001e8000c12f308 */
[----:B------:R0:W-:Y:S04]  /*05f0*/  REDG.E.ADD.F32.FTZ.RN.STRONG.GPU desc[UR8][R4.64], R19 ;  /* 0x00000013040079a6 */ /* 0x0001e8000c12f308 */
[----:B------:R-:W2:Y:S02]  /*0600*/  LDG.E R8, desc[UR8][R6.64] ;  /* 0x0000000806087981 */ /* 0x000ea4000c1e1900 */
[----:B--2---:R-:W-:-:S05]  /*0610*/  FMUL R21, R19, R8 ;  /* 0x0000000813157220 */ /* 0x004fca0000400000 */
[----:B------:R0:W-:Y:S04]  /*0620*/  REDG.E.ADD.F32.FTZ.RN.STRONG.GPU desc[UR8][R12.64], R21 ;  /* 0x000000150c0079a6 */ /* 0x0001e8000c12f308 */
[----:B------:R0:W-:Y:S02]  /*0630*/  REDG.E.ADD.F32.FTZ.RN.STRONG.GPU desc[UR8][R14.64], R19 ;  /* 0x000000130e0079a6 */ /* 0x0001e4000c12f308 */
.L_x_1:
[----:B------:R-:W-:Y:S05]  /*0640*/  BSYNC.RECONVERGENT B0 ;  /* 0x0000000000007941 */ /* 0x000fea0003800200 */
.L_x_0:
[----:B0-----:R-:W-:Y:S02]  /*0650*/  IADD3 R12, P2, PT, R12, 0x4, RZ ;  /* 0x000000040c0c7810 */ /* 0x001fe40007f5e0ff */
[----:B------:R-:W-:Y:S02]  /*0660*/  IADD3 R14, P3, PT, R14, 0x4, RZ ;  /* 0x000000040e0e7810 */ /* 0x000fe40007f7e0ff */
[----:B------:R-:W-:Y:S02]  /*0670*/  IADD3 R16, PT, PT, R16, 0x1, RZ ;  /* 0x0000000110107810 */ /* 0x000fe40007ffe0ff */
[----:B------:R-:W-:Y:S02]  /*0680*/  IADD3 R11, PT, PT, R11, 0x1, RZ ;  /* 0x000000010b0b7810 */ /* 0x000fe40007ffe0ff */
[----:B------:R-:W-:Y:S02]  /*0690*/  IADD3.X R13, PT, PT, RZ, R13, RZ, P2, !PT ;  /* 0x0000000dff0d7210 */ /* 0x000fe400017fe4ff */
[----:B------:R-:W-:Y:S01]  /*06a0*/  IADD3.X R15, PT, PT, RZ, R15, RZ, P3, !PT ;  /* 0x0000000fff0f7210 */ /* 0x000fe20001ffe4ff */
[----:B------:R-:W-:Y:S06]  /*06b0*/  @P1 BRA `(.L_x_2) ;  /* 0xfffffff800e81947 */ /* 0x000fec000383ffff */
[----:B------:R-:W-:Y:S05]  /*06c0*/  @P0 BRA `(.L_x_3) ;  /* 0xfffffff800c00947 */ /* 0x000fea000383ffff */
[----:B------:R-:W-:Y:S05]  /*06d0*/  EXIT ;  /* 0x000000000000794d */ /* 0x000fea0003800000 */
.L_x_4:
[----:B------:R-:W-:-:S00]  /*06e0*/  BRA `(.L_x_4) ;  /* 0xfffffffc00fc7947 */ /* 0x000fc0000383ffff */
[----:B------:R-:W-:-:S00]  /*06f0*/  NOP ;  /* 0x0000000000007918 */ /* 0x000fc00000000000 */
        /* <DEDUP_REMOVED lines=8> */
.L_x_5:


//--------------------- .nv.shared.reserved.0     --------------------------
	.section	.nv.shared.reserved.0,"aw",@nobits
	.weak		__nv_reservedSMEM_offset_0_alias
	.size		__nv_reservedSMEM_offset_0_alias, 0, 64
	.other		__nv_reservedSMEM_offset_0_alias,@"STO_CUDA_RESERVED_SHARED STV_DEFAULT"
__nv_reservedSMEM_offset_0_alias:
	.zero		0
	.zero		64


//--------------------- .nv.constant0._Z3NLMPfS_S_ --------------------------
	.section	.nv.constant0._Z3NLMPfS_S_,"a",@progbits
	.sectionflags	@""
	.align	4
.nv.constant0._Z3NLMPfS_S_:
	.zero		920


//--------------------- SYMBOLS --------------------------

	.type		.nv.reservedSmem.offset0,@object
	.size		.nv.reservedSmem.offset0,0x4
